//
// Generated by NVIDIA NVVM Compiler
//
// Compiler Build ID: CL-36424714
// Cuda compilation tools, release 13.0, V13.0.88
// Based on NVVM 20.0.0
//

.version 9.0
.target sm_100
.address_size 64

	// .globl	_Z6v_fillPffi
// _ZZ12v_dotPartialPKfS0_PfiE5sdata has been demoted
// _ZZ11v_reduceSumPKfPfiE5sdata has been demoted

.visible .entry _Z6v_fillPffi(
	.param .u64 .ptr .align 1 _Z6v_fillPffi_param_0,
	.param .f32 _Z6v_fillPffi_param_1,
	.param .u32 _Z6v_fillPffi_param_2
)
{
	.reg .pred 	%p<2>;
	.reg .b32 	%r<6>;
	.reg .b32 	%f<2>;
	.reg .b64 	%rd<5>;

	ld.param.u64 	%rd1, [_Z6v_fillPffi_param_0];
	ld.param.f32 	%f1, [_Z6v_fillPffi_param_1];
	ld.param.u32 	%r2, [_Z6v_fillPffi_param_2];
	mov.u32 	%r3, %ctaid.x;
	mov.u32 	%r4, %ntid.x;
	mov.u32 	%r5, %tid.x;
	mad.lo.s32 	%r1, %r3, %r4, %r5;
	setp.ge.s32 	%p1, %r1, %r2;
	@%p1 bra 	$L__BB0_2;
	cvta.to.global.u64 	%rd2, %rd1;
	mul.wide.s32 	%rd3, %r1, 4;
	add.s64 	%rd4, %rd2, %rd3;
	st.global.f32 	[%rd4], %f1;
$L__BB0_2:
	ret;

}
	// .globl	_Z6v_copyPKfPfi
.visible .entry _Z6v_copyPKfPfi(
	.param .u64 .ptr .align 1 _Z6v_copyPKfPfi_param_0,
	.param .u64 .ptr .align 1 _Z6v_copyPKfPfi_param_1,
	.param .u32 _Z6v_copyPKfPfi_param_2
)
{
	.reg .pred 	%p<2>;
	.reg .b32 	%r<6>;
	.reg .b32 	%f<2>;
	.reg .b64 	%rd<8>;

	ld.param.u64 	%rd1, [_Z6v_copyPKfPfi_param_0];
	ld.param.u64 	%rd2, [_Z6v_copyPKfPfi_param_1];
	ld.param.u32 	%r2, [_Z6v_copyPKfPfi_param_2];
	mov.u32 	%r3, %ctaid.x;
	mov.u32 	%r4, %ntid.x;
	mov.u32 	%r5, %tid.x;
	mad.lo.s32 	%r1, %r3, %r4, %r5;
	setp.ge.s32 	%p1, %r1, %r2;
	@%p1 bra 	$L__BB1_2;
	cvta.to.global.u64 	%rd3, %rd1;
	cvta.to.global.u64 	%rd4, %rd2;
	mul.wide.s32 	%rd5, %r1, 4;
	add.s64 	%rd6, %rd3, %rd5;
	ld.global.f32 	%f1, [%rd6];
	add.s64 	%rd7, %rd4, %rd5;
	st.global.f32 	[%rd7], %f1;
$L__BB1_2:
	ret;

}
	// .globl	_Z5v_addPKfS0_Pfi
.visible .entry _Z5v_addPKfS0_Pfi(
	.param .u64 .ptr .align 1 _Z5v_addPKfS0_Pfi_param_0,
	.param .u64 .ptr .align 1 _Z5v_addPKfS0_Pfi_param_1,
	.param .u64 .ptr .align 1 _Z5v_addPKfS0_Pfi_param_2,
	.param .u32 _Z5v_addPKfS0_Pfi_param_3
)
{
	.reg .pred 	%p<2>;
	.reg .b32 	%r<6>;
	.reg .b32 	%f<4>;
	.reg .b64 	%rd<11>;

	ld.param.u64 	%rd1, [_Z5v_addPKfS0_Pfi_param_0];
	ld.param.u64 	%rd2, [_Z5v_addPKfS0_Pfi_param_1];
	ld.param.u64 	%rd3, [_Z5v_addPKfS0_Pfi_param_2];
	ld.param.u32 	%r2, [_Z5v_addPKfS0_Pfi_param_3];
	mov.u32 	%r3, %ctaid.x;
	mov.u32 	%r4, %ntid.x;
	mov.u32 	%r5, %tid.x;
	mad.lo.s32 	%r1, %r3, %r4, %r5;
	setp.ge.s32 	%p1, %r1, %r2;
	@%p1 bra 	$L__BB2_2;
	cvta.to.global.u64 	%rd4, %rd1;
	cvta.to.global.u64 	%rd5, %rd2;
	cvta.to.global.u64 	%rd6, %rd3;
	mul.wide.s32 	%rd7, %r1, 4;
	add.s64 	%rd8, %rd4, %rd7;
	ld.global.f32 	%f1, [%rd8];
	add.s64 	%rd9, %rd5, %rd7;
	ld.global.f32 	%f2, [%rd9];
	add.f32 	%f3, %f1, %f2;
	add.s64 	%rd10, %rd6, %rd7;
	st.global.f32 	[%rd10], %f3;
$L__BB2_2:
	ret;

}
	// .globl	_Z5v_subPKfS0_Pfi
.visible .entry _Z5v_subPKfS0_Pfi(
	.param .u64 .ptr .align 1 _Z5v_subPKfS0_Pfi_param_0,
	.param .u64 .ptr .align 1 _Z5v_subPKfS0_Pfi_param_1,
	.param .u64 .ptr .align 1 _Z5v_subPKfS0_Pfi_param_2,
	.param .u32 _Z5v_subPKfS0_Pfi_param_3
)
{
	.reg .pred 	%p<2>;
	.reg .b32 	%r<6>;
	.reg .b32 	%f<4>;
	.reg .b64 	%rd<11>;

	ld.param.u64 	%rd1, [_Z5v_subPKfS0_Pfi_param_0];
	ld.param.u64 	%rd2, [_Z5v_subPKfS0_Pfi_param_1];
	ld.param.u64 	%rd3, [_Z5v_subPKfS0_Pfi_param_2];
	ld.param.u32 	%r2, [_Z5v_subPKfS0_Pfi_param_3];
	mov.u32 	%r3, %ctaid.x;
	mov.u32 	%r4, %ntid.x;
	mov.u32 	%r5, %tid.x;
	mad.lo.s32 	%r1, %r3, %r4, %r5;
	setp.ge.s32 	%p1, %r1, %r2;
	@%p1 bra 	$L__BB3_2;
	cvta.to.global.u64 	%rd4, %rd1;
	cvta.to.global.u64 	%rd5, %rd2;
	cvta.to.global.u64 	%rd6, %rd3;
	mul.wide.s32 	%rd7, %r1, 4;
	add.s64 	%rd8, %rd4, %rd7;
	ld.global.f32 	%f1, [%rd8];
	add.s64 	%rd9, %rd5, %rd7;
	ld.global.f32 	%f2, [%rd9];
	sub.f32 	%f3, %f1, %f2;
	add.s64 	%rd10, %rd6, %rd7;
	st.global.f32 	[%rd10], %f3;
$L__BB3_2:
	ret;

}
	// .globl	_Z6v_sMulPKffPfi
.visible .entry _Z6v_sMulPKffPfi(
	.param .u64 .ptr .align 1 _Z6v_sMulPKffPfi_param_0,
	.param .f32 _Z6v_sMulPKffPfi_param_1,
	.param .u64 .ptr .align 1 _Z6v_sMulPKffPfi_param_2,
	.param .u32 _Z6v_sMulPKffPfi_param_3
)
{
	.reg .pred 	%p<2>;
	.reg .b32 	%r<6>;
	.reg .b32 	%f<4>;
	.reg .b64 	%rd<8>;

	ld.param.u64 	%rd1, [_Z6v_sMulPKffPfi_param_0];
	ld.param.f32 	%f1, [_Z6v_sMulPKffPfi_param_1];
	ld.param.u64 	%rd2, [_Z6v_sMulPKffPfi_param_2];
	ld.param.u32 	%r2, [_Z6v_sMulPKffPfi_param_3];
	mov.u32 	%r3, %ctaid.x;
	mov.u32 	%r4, %ntid.x;
	mov.u32 	%r5, %tid.x;
	mad.lo.s32 	%r1, %r3, %r4, %r5;
	setp.ge.s32 	%p1, %r1, %r2;
	@%p1 bra 	$L__BB4_2;
	cvta.to.global.u64 	%rd3, %rd1;
	cvta.to.global.u64 	%rd4, %rd2;
	mul.wide.s32 	%rd5, %r1, 4;
	add.s64 	%rd6, %rd3, %rd5;
	ld.global.f32 	%f2, [%rd6];
	mul.f32 	%f3, %f1, %f2;
	add.s64 	%rd7, %rd4, %rd5;
	st.global.f32 	[%rd7], %f3;
$L__BB4_2:
	ret;

}
	// .globl	_Z5v_mulPKfS0_Pfi
.visible .entry _Z5v_mulPKfS0_Pfi(
	.param .u64 .ptr .align 1 _Z5v_mulPKfS0_Pfi_param_0,
	.param .u64 .ptr .align 1 _Z5v_mulPKfS0_Pfi_param_1,
	.param .u64 .ptr .align 1 _Z5v_mulPKfS0_Pfi_param_2,
	.param .u32 _Z5v_mulPKfS0_Pfi_param_3
)
{
	.reg .pred 	%p<2>;
	.reg .b32 	%r<6>;
	.reg .b32 	%f<4>;
	.reg .b64 	%rd<11>;

	ld.param.u64 	%rd1, [_Z5v_mulPKfS0_Pfi_param_0];
	ld.param.u64 	%rd2, [_Z5v_mulPKfS0_Pfi_param_1];
	ld.param.u64 	%rd3, [_Z5v_mulPKfS0_Pfi_param_2];
	ld.param.u32 	%r2, [_Z5v_mulPKfS0_Pfi_param_3];
	mov.u32 	%r3, %ctaid.x;
	mov.u32 	%r4, %ntid.x;
	mov.u32 	%r5, %tid.x;
	mad.lo.s32 	%r1, %r3, %r4, %r5;
	setp.ge.s32 	%p1, %r1, %r2;
	@%p1 bra 	$L__BB5_2;
	cvta.to.global.u64 	%rd4, %rd1;
	cvta.to.global.u64 	%rd5, %rd2;
	cvta.to.global.u64 	%rd6, %rd3;
	mul.wide.s32 	%rd7, %r1, 4;
	add.s64 	%rd8, %rd4, %rd7;
	ld.global.f32 	%f1, [%rd8];
	add.s64 	%rd9, %rd5, %rd7;
	ld.global.f32 	%f2, [%rd9];
	mul.f32 	%f3, %f1, %f2;
	add.s64 	%rd10, %rd6, %rd7;
	st.global.f32 	[%rd10], %f3;
$L__BB5_2:
	ret;

}
	// .globl	_Z12v_dotPartialPKfS0_Pfi
.visible .entry _Z12v_dotPartialPKfS0_Pfi(
	.param .u64 .ptr .align 1 _Z12v_dotPartialPKfS0_Pfi_param_0,
	.param .u64 .ptr .align 1 _Z12v_dotPartialPKfS0_Pfi_param_1,
	.param .u64 .ptr .align 1 _Z12v_dotPartialPKfS0_Pfi_param_2,
	.param .u32 _Z12v_dotPartialPKfS0_Pfi_param_3
)
{
	.reg .pred 	%p<6>;
	.reg .b32 	%r<15>;
	.reg .b32 	%f<8>;
	.reg .b64 	%rd<12>;
	// demoted variable
	.shared .align 4 .b8 _ZZ12v_dotPartialPKfS0_PfiE5sdata[1024];
	ld.param.u64 	%rd1, [_Z12v_dotPartialPKfS0_Pfi_param_0];
	ld.param.u64 	%rd2, [_Z12v_dotPartialPKfS0_Pfi_param_1];
	ld.param.u64 	%rd3, [_Z12v_dotPartialPKfS0_Pfi_param_2];
	ld.param.u32 	%r8, [_Z12v_dotPartialPKfS0_Pfi_param_3];
	mov.u32 	%r1, %tid.x;
	mov.u32 	%r2, %ctaid.x;
	mov.u32 	%r14, %ntid.x;
	mad.lo.s32 	%r4, %r2, %r14, %r1;
	setp.ge.s32 	%p1, %r4, %r8;
	shl.b32 	%r9, %r1, 2;
	mov.u32 	%r10, _ZZ12v_dotPartialPKfS0_PfiE5sdata;
	add.s32 	%r5, %r10, %r9;
	@%p1 bra 	$L__BB6_2;
	cvta.to.global.u64 	%rd4, %rd1;
	cvta.to.global.u64 	%rd5, %rd2;
	mul.wide.s32 	%rd6, %r4, 4;
	add.s64 	%rd7, %rd4, %rd6;
	ld.global.f32 	%f1, [%rd7];
	add.s64 	%rd8, %rd5, %rd6;
	ld.global.f32 	%f2, [%rd8];
	mul.f32 	%f3, %f1, %f2;
	st.shared.f32 	[%r5], %f3;
	bra.uni 	$L__BB6_3;
$L__BB6_2:
	mov.b32 	%r11, 0;
	st.shared.u32 	[%r5], %r11;
$L__BB6_3:
	bar.sync 	0;
	setp.lt.u32 	%p2, %r14, 2;
	@%p2 bra 	$L__BB6_7;
$L__BB6_4:
	shr.u32 	%r7, %r14, 1;
	setp.ge.u32 	%p3, %r1, %r7;
	@%p3 bra 	$L__BB6_6;
	shl.b32 	%r12, %r7, 2;
	add.s32 	%r13, %r5, %r12;
	ld.shared.f32 	%f4, [%r13];
	ld.shared.f32 	%f5, [%r5];
	add.f32 	%f6, %f4, %f5;
	st.shared.f32 	[%r5], %f6;
$L__BB6_6:
	bar.sync 	0;
	setp.gt.u32 	%p4, %r14, 3;
	mov.u32 	%r14, %r7;
	@%p4 bra 	$L__BB6_4;
$L__BB6_7:
	setp.ne.s32 	%p5, %r1, 0;
	@%p5 bra 	$L__BB6_9;
	ld.shared.f32 	%f7, [_ZZ12v_dotPartialPKfS0_PfiE5sdata];
	cvta.to.global.u64 	%rd9, %rd3;
	mul.wide.u32 	%rd10, %r2, 4;
	add.s64 	%rd11, %rd9, %rd10;
	st.global.f32 	[%rd11], %f7;
$L__BB6_9:
	ret;

}
	// .globl	_Z11v_reduceSumPKfPfi
.visible .entry _Z11v_reduceSumPKfPfi(
	.param .u64 .ptr .align 1 _Z11v_reduceSumPKfPfi_param_0,
	.param .u64 .ptr .align 1 _Z11v_reduceSumPKfPfi_param_1,
	.param .u32 _Z11v_reduceSumPKfPfi_param_2
)
{
	.reg .pred 	%p<6>;
	.reg .b32 	%r<15>;
	.reg .b32 	%f<6>;
	.reg .b64 	%rd<9>;
	// demoted variable
	.shared .align 4 .b8 _ZZ11v_reduceSumPKfPfiE5sdata[1024];
	ld.param.u64 	%rd1, [_Z11v_reduceSumPKfPfi_param_0];
	ld.param.u64 	%rd2, [_Z11v_reduceSumPKfPfi_param_1];
	ld.param.u32 	%r8, [_Z11v_reduceSumPKfPfi_param_2];
	mov.u32 	%r1, %tid.x;
	mov.u32 	%r2, %ctaid.x;
	mov.u32 	%r14, %ntid.x;
	mad.lo.s32 	%r4, %r2, %r14, %r1;
	setp.ge.s32 	%p1, %r4, %r8;
	shl.b32 	%r9, %r1, 2;
	mov.u32 	%r10, _ZZ11v_reduceSumPKfPfiE5sdata;
	add.s32 	%r5, %r10, %r9;
	@%p1 bra 	$L__BB7_2;
	cvta.to.global.u64 	%rd3, %rd1;
	mul.wide.s32 	%rd4, %r4, 4;
	add.s64 	%rd5, %rd3, %rd4;
	ld.global.f32 	%f1, [%rd5];
	st.shared.f32 	[%r5], %f1;
	bra.uni 	$L__BB7_3;
$L__BB7_2:
	mov.b32 	%r11, 0;
	st.shared.u32 	[%r5], %r11;
$L__BB7_3:
	bar.sync 	0;
	setp.lt.u32 	%p2, %r14, 2;
	@%p2 bra 	$L__BB7_7;
$L__BB7_4:
	shr.u32 	%r7, %r14, 1;
	setp.ge.u32 	%p3, %r1, %r7;
	@%p3 bra 	$L__BB7_6;
	shl.b32 	%r12, %r7, 2;
	add.s32 	%r13, %r5, %r12;
	ld.shared.f32 	%f2, [%r13];
	ld.shared.f32 	%f3, [%r5];
	add.f32 	%f4, %f2, %f3;
	st.shared.f32 	[%r5], %f4;
$L__BB7_6:
	bar.sync 	0;
	setp.gt.u32 	%p4, %r14, 3;
	mov.u32 	%r14, %r7;
	@%p4 bra 	$L__BB7_4;
$L__BB7_7:
	setp.ne.s32 	%p5, %r1, 0;
	@%p5 bra 	$L__BB7_9;
	ld.shared.f32 	%f5, [_ZZ11v_reduceSumPKfPfiE5sdata];
	cvta.to.global.u64 	%rd6, %rd2;
	mul.wide.u32 	%rd7, %r2, 4;
	add.s64 	%rd8, %rd6, %rd7;
	st.global.f32 	[%rd8], %f5;
$L__BB7_9:
	ret;

}


// ===== COMPILED SASS (sm_100) =====

	.target	sm_100

	.elftype	@"ET_EXEC"


//--------------------- .note.nv.tkinfo           --------------------------
	.section	.note.nv.tkinfo,"",@"SHT_NOTE"
	.sectionflags	@"SHF_NOTE_NV_TKINFO"
	.tkinfo
        /*0018*/ 	.word	0x00000002
        /*0030*/ 	.string	""
        /*0030*/ 	.string	"ptxas"
        /*0030*/ 	.string	"Cuda compilation tools, release 13.0, V13.0.88"
        /*0030*/ 	.string	"Build cuda_13.0.r13.0/compiler.36424714_0"
        /*0030*/ 	.string	"-arch sm_100 -m 64 "



//--------------------- .note.nv.cuinfo           --------------------------
	.section	.note.nv.cuinfo,"",@"SHT_NOTE"
	.sectionflags	@"SHF_NOTE_NV_CUINFO"
        /*0018*/ 	.short	0x0002
        /*001a*/ 	.short	0x0064
        /*001c*/ 	.short	0x0082
	.zero		2


//--------------------- .nv.info                  --------------------------
	.section	.nv.info,"",@"SHT_CUDA_INFO"
	.align	4


	//----- nvinfo : EIATTR_REGCOUNT
	.align		4
        /*0000*/ 	.byte	0x04, 0x2f
        /*0002*/ 	.short	(.L_1 - .L_0)
	.align		4
.L_0:
        /*0004*/ 	.word	index@(_Z6v_fillPffi)
        /*0008*/ 	.word	0x0000000a


	//----- nvinfo : EIATTR_FRAME_SIZE
	.align		4
.L_1:
        /*000c*/ 	.byte	0x04, 0x11
        /*000e*/ 	.short	(.L_3 - .L_2)
	.align		4
.L_2:
        /*0010*/ 	.word	index@(_Z6v_fillPffi)
        /*0014*/ 	.word	0x00000000


	//----- nvinfo : EIATTR_REGCOUNT
	.align		4
.L_3:
        /*0018*/ 	.byte	0x04, 0x2f
        /*001a*/ 	.short	(.L_5 - .L_4)
	.align		4
.L_4:
        /*001c*/ 	.word	index@(_Z6v_copyPKfPfi)
        /*0020*/ 	.word	0x0000000a


	//----- nvinfo : EIATTR_FRAME_SIZE
	.align		4
.L_5:
        /*0024*/ 	.byte	0x04, 0x11
        /*0026*/ 	.short	(.L_7 - .L_6)
	.align		4
.L_6:
        /*0028*/ 	.word	index@(_Z6v_copyPKfPfi)
        /*002c*/ 	.word	0x00000000


	//----- nvinfo : EIATTR_REGCOUNT
	.align		4
.L_7:
        /*0030*/ 	.byte	0x04, 0x2f
        /*0032*/ 	.short	(.L_9 - .L_8)
	.align		4
.L_8:
        /*0034*/ 	.word	index@(_Z5v_addPKfS0_Pfi)
        /*0038*/ 	.word	0x0000000c


	//----- nvinfo : EIATTR_FRAME_SIZE
	.align		4
.L_9:
        /*003c*/ 	.byte	0x04, 0x11
        /*003e*/ 	.short	(.L_11 - .L_10)
	.align		4
.L_10:
        /*0040*/ 	.word	index@(_Z5v_addPKfS0_Pfi)
        /*0044*/ 	.word	0x00000000


	//----- nvinfo : EIATTR_REGCOUNT
	.align		4
.L_11:
        /*0048*/ 	.byte	0x04, 0x2f
        /*004a*/ 	.short	(.L_13 - .L_12)
	.align		4
.L_12:
        /*004c*/ 	.word	index@(_Z5v_subPKfS0_Pfi)
        /*0050*/ 	.word	0x0000000c


	//----- nvinfo : EIATTR_FRAME_SIZE
	.align		4
.L_13:
        /*0054*/ 	.byte	0x04, 0x11
        /*0056*/ 	.short	(.L_15 - .L_14)
	.align		4
.L_14:
        /*0058*/ 	.word	index@(_Z5v_subPKfS0_Pfi)
        /*005c*/ 	.word	0x00000000


	//----- nvinfo : EIATTR_REGCOUNT
	.align		4
.L_15:
        /*0060*/ 	.byte	0x04, 0x2f
        /*0062*/ 	.short	(.L_17 - .L_16)
	.align		4
.L_16:
        /*0064*/ 	.word	index@(_Z6v_sMulPKffPfi)
        /*0068*/ 	.word	0x0000000a


	//----- nvinfo : EIATTR_FRAME_SIZE
	.align		4
.L_17:
        /*006c*/ 	.byte	0x04, 0x11
        /*006e*/ 	.short	(.L_19 - .L_18)
	.align		4
.L_18:
        /*0070*/ 	.word	index@(_Z6v_sMulPKffPfi)
        /*0074*/ 	.word	0x00000000


	//----- nvinfo : EIATTR_REGCOUNT
	.align		4
.L_19:
        /*0078*/ 	.byte	0x04, 0x2f
        /*007a*/ 	.short	(.L_21 - .L_20)
	.align		4
.L_20:
        /*007c*/ 	.word	index@(_Z5v_mulPKfS0_Pfi)
        /*0080*/ 	.word	0x0000000c


	//----- nvinfo : EIATTR_FRAME_SIZE
	.align		4
.L_21:
        /*0084*/ 	.byte	0x04, 0x11
        /*0086*/ 	.short	(.L_23 - .L_22)
	.align		4
.L_22:
        /*0088*/ 	.word	index@(_Z5v_mulPKfS0_Pfi)
        /*008c*/ 	.word	0x00000000


	//----- nvinfo : EIATTR_REGCOUNT
	.align		4
.L_23:
        /*0090*/ 	.byte	0x04, 0x2f
        /*0092*/ 	.short	(.L_25 - .L_24)
	.align		4
.L_24:
        /*0094*/ 	.word	index@(_Z12v_dotPartialPKfS0_Pfi)
        /*0098*/ 	.word	0x0000000c


	//----- nvinfo : EIATTR_FRAME_SIZE
	.align		4
.L_25:
        /*009c*/ 	.byte	0x04, 0x11
        /*009e*/ 	.short	(.L_27 - .L_26)
	.align		4
.L_26:
        /*00a0*/ 	.word	index@(_Z12v_dotPartialPKfS0_Pfi)
        /*00a4*/ 	.word	0x00000000


	//----- nvinfo : EIATTR_REGCOUNT
	.align		4
.L_27:
        /*00a8*/ 	.byte	0x04, 0x2f
        /*00aa*/ 	.short	(.L_29 - .L_28)
	.align		4
.L_28:
        /*00ac*/ 	.word	index@(_Z11v_reduceSumPKfPfi)
        /*00b0*/ 	.word	0x0000000a


	//----- nvinfo : EIATTR_FRAME_SIZE
	.align		4
.L_29:
        /*00b4*/ 	.byte	0x04, 0x11
        /*00b6*/ 	.short	(.L_31 - .L_30)
	.align		4
.L_30:
        /*00b8*/ 	.word	index@(_Z11v_reduceSumPKfPfi)
        /*00bc*/ 	.word	0x00000000


	//----- nvinfo : EIATTR_MIN_STACK_SIZE
	.align		4
.L_31:
        /*00c0*/ 	.byte	0x04, 0x12
        /*00c2*/ 	.short	(.L_33 - .L_32)
	.align		4
.L_32:
        /*00c4*/ 	.word	index@(_Z11v_reduceSumPKfPfi)
        /*00c8*/ 	.word	0x00000000


	//----- nvinfo : EIATTR_MIN_STACK_SIZE
	.align		4
.L_33:
        /*00cc*/ 	.byte	0x04, 0x12
        /*00ce*/ 	.short	(.L_35 - .L_34)
	.align		4
.L_34:
        /*00d0*/ 	.word	index@(_Z12v_dotPartialPKfS0_Pfi)
        /*00d4*/ 	.word	0x00000000


	//----- nvinfo : EIATTR_MIN_STACK_SIZE
	.align		4
.L_35:
        /*00d8*/ 	.byte	0x04, 0x12
        /*00da*/ 	.short	(.L_37 - .L_36)
	.align		4
.L_36:
        /*00dc*/ 	.word	index@(_Z5v_mulPKfS0_Pfi)
        /*00e0*/ 	.word	0x00000000


	//----- nvinfo : EIATTR_MIN_STACK_SIZE
	.align		4
.L_37:
        /*00e4*/ 	.byte	0x04, 0x12
        /*00e6*/ 	.short	(.L_39 - .L_38)
	.align		4
.L_38:
        /*00e8*/ 	.word	index@(_Z6v_sMulPKffPfi)
        /*00ec*/ 	.word	0x00000000


	//----- nvinfo : EIATTR_MIN_STACK_SIZE
	.align		4
.L_39:
        /*00f0*/ 	.byte	0x04, 0x12
        /*00f2*/ 	.short	(.L_41 - .L_40)
	.align		4
.L_40:
        /*00f4*/ 	.word	index@(_Z5v_subPKfS0_Pfi)
        /*00f8*/ 	.word	0x00000000


	//----- nvinfo : EIATTR_MIN_STACK_SIZE
	.align		4
.L_41:
        /*00fc*/ 	.byte	0x04, 0x12
        /*00fe*/ 	.short	(.L_43 - .L_42)
	.align		4
.L_42:
        /*0100*/ 	.word	index@(_Z5v_addPKfS0_Pfi)
        /*0104*/ 	.word	0x00000000


	//----- nvinfo : EIATTR_MIN_STACK_SIZE
	.align		4
.L_43:
        /*0108*/ 	.byte	0x04, 0x12
        /*010a*/ 	.short	(.L_45 - .L_44)
	.align		4
.L_44:
        /*010c*/ 	.word	index@(_Z6v_copyPKfPfi)
        /*0110*/ 	.word	0x00000000


	//----- nvinfo : EIATTR_MIN_STACK_SIZE
	.align		4
.L_45:
        /*0114*/ 	.byte	0x04, 0x12
        /*0116*/ 	.short	(.L_47 - .L_46)
	.align		4
.L_46:
        /*0118*/ 	.word	index@(_Z6v_fillPffi)
        /*011c*/ 	.word	0x00000000
.L_47:


//--------------------- .nv.compat                --------------------------
	.section	.nv.compat,"",@"SHT_CUDA_COMPAT_INFO"
	.align	4
        /*0000*/ 	.byte	0x02, 0x09, 0x00, 0x00, 0x02, 0x02, 0x01, 0x00, 0x02, 0x05, 0x05, 0x00, 0x03, 0x07, 0x01, 0x01
        /*0010*/ 	.byte	0x02, 0x03, 0x00, 0x00, 0x02, 0x06, 0x01, 0x00, 0x04, 0x0b, 0x08, 0x00, 0x09, 0x00, 0x00, 0x00
        /*0020*/ 	.byte	0x00, 0x00, 0x00, 0x00


//--------------------- .nv.info._Z11v_reduceSumPKfPfi --------------------------
	.section	.nv.info._Z11v_reduceSumPKfPfi,"",@"SHT_CUDA_INFO"
	.sectionflags	@""
	.align	4


	//----- nvinfo : EIATTR_CUDA_API_VERSION
	.align		4
        /*0000*/ 	.byte	0x04, 0x37
        /*0002*/ 	.short	(.L_49 - .L_48)
.L_48:
        /*0004*/ 	.word	0x00000082


	//----- nvinfo : EIATTR_KPARAM_INFO
	.align		4
.L_49:
        /*0008*/ 	.byte	0x04, 0x17
        /*000a*/ 	.short	(.L_51 - .L_50)
.L_50:
        /*000c*/ 	.word	0x00000000
        /*0010*/ 	.short	0x0002
        /*0012*/ 	.short	0x0010
        /*0014*/ 	.byte	0x00, 0xf0, 0x11, 0x00


	//----- nvinfo : EIATTR_KPARAM_INFO
	.align		4
.L_51:
        /*0018*/ 	.byte	0x04, 0x17
        /*001a*/ 	.short	(.L_53 - .L_52)
.L_52:
        /*001c*/ 	.word	0x00000000
        /*0020*/ 	.short	0x0001
        /*0022*/ 	.short	0x0008
        /*0024*/ 	.byte	0x00, 0xf5, 0x21, 0x00


	//----- nvinfo : EIATTR_KPARAM_INFO
	.align		4
.L_53:
        /*0028*/ 	.byte	0x04, 0x17
        /*002a*/ 	.short	(.L_55 - .L_54)
.L_54:
        /*002c*/ 	.word	0x00000000
        /*0030*/ 	.short	0x0000
        /*0032*/ 	.short	0x0000
        /*0034*/ 	.byte	0x00, 0xf5, 0x21, 0x00


	//----- nvinfo : EIATTR_SPARSE_MMA_MASK
	.align		4
.L_55:
        /*0038*/ 	.byte	0x03, 0x50
        /*003a*/ 	.short	0x0000


	//----- nvinfo : EIATTR_MAXREG_COUNT
	.align		4
        /*003c*/ 	.byte	0x03, 0x1b
        /*003e*/ 	.short	0x00ff


	//----- nvinfo : EIATTR_NUM_BARRIERS
	.align		4
        /*0040*/ 	.byte	0x02, 0x4c
        /*0042*/ 	.byte	0x01
	.zero		1


	//----- nvinfo : EIATTR_MERCURY_ISA_VERSION
	.align		4
        /*0044*/ 	.byte	0x03, 0x5f
        /*0046*/ 	.short	0x0101


	//----- nvinfo : EIATTR_VRC_CTA_INIT_COUNT
	.align		4
        /*0048*/ 	.byte	0x02, 0x4a
	.zero		1
	.zero		1


	//----- nvinfo : EIATTR_EXIT_INSTR_OFFSETS
	.align		4
        /*004c*/ 	.byte	0x04, 0x1c
        /*004e*/ 	.short	(.L_57 - .L_56)


	//   ....[0]....
.L_56:
        /*0050*/ 	.word	0x00000210


	//   ....[1]....
        /*0054*/ 	.word	0x00000290


	//----- nvinfo : EIATTR_CBANK_PARAM_SIZE
	.align		4
.L_57:
        /*0058*/ 	.byte	0x03, 0x19
        /*005a*/ 	.short	0x0014


	//----- nvinfo : EIATTR_PARAM_CBANK
	.align		4
        /*005c*/ 	.byte	0x04, 0x0a
        /*005e*/ 	.short	(.L_59 - .L_58)
	.align		4
.L_58:
        /*0060*/ 	.word	index@(.nv.constant0._Z11v_reduceSumPKfPfi)
        /*0064*/ 	.short	0x0380
        /*0066*/ 	.short	0x0014


	//----- nvinfo : EIATTR_SW_WAR
	.align		4
.L_59:
        /*0068*/ 	.byte	0x04, 0x36
        /*006a*/ 	.short	(.L_61 - .L_60)
.L_60:
        /*006c*/ 	.word	0x00000008
.L_61:


//--------------------- .nv.info._Z12v_dotPartialPKfS0_Pfi --------------------------
	.section	.nv.info._Z12v_dotPartialPKfS0_Pfi,"",@"SHT_CUDA_INFO"
	.sectionflags	@""
	.align	4


	//----- nvinfo : EIATTR_CUDA_API_VERSION
	.align		4
        /*0000*/ 	.byte	0x04, 0x37
        /*0002*/ 	.short	(.L_63 - .L_62)
.L_62:
        /*0004*/ 	.word	0x00000082


	//----- nvinfo : EIATTR_KPARAM_INFO
	.align		4
.L_63:
        /*0008*/ 	.byte	0x04, 0x17
        /*000a*/ 	.short	(.L_65 - .L_64)
.L_64:
        /*000c*/ 	.word	0x00000000
        /*0010*/ 	.short	0x0003
        /*0012*/ 	.short	0x0018
        /*0014*/ 	.byte	0x00, 0xf0, 0x11, 0x00


	//----- nvinfo : EIATTR_KPARAM_INFO
	.align		4
.L_65:
        /*0018*/ 	.byte	0x04, 0x17
        /*001a*/ 	.short	(.L_67 - .L_66)
.L_66:
        /*001c*/ 	.word	0x00000000
        /*0020*/ 	.short	0x0002
        /*0022*/ 	.short	0x0010
        /*0024*/ 	.byte	0x00, 0xf5, 0x21, 0x00


	//----- nvinfo : EIATTR_KPARAM_INFO
	.align		4
.L_67:
        /*0028*/ 	.byte	0x04, 0x17
        /*002a*/ 	.short	(.L_69 - .L_68)
.L_68:
        /*002c*/ 	.word	0x00000000
        /*0030*/ 	.short	0x0001
        /*0032*/ 	.short	0x0008
        /*0034*/ 	.byte	0x00, 0xf5, 0x21, 0x00


	//----- nvinfo : EIATTR_KPARAM_INFO
	.align		4
.L_69:
        /*0038*/ 	.byte	0x04, 0x17
        /*003a*/ 	.short	(.L_71 - .L_70)
.L_70:
        /*003c*/ 	.word	0x00000000
        /*0040*/ 	.short	0x0000
        /*0042*/ 	.short	0x0000
        /*0044*/ 	.byte	0x00, 0xf5, 0x21, 0x00


	//----- nvinfo : EIATTR_SPARSE_MMA_MASK
	.align		4
.L_71:
        /*0048*/ 	.byte	0x03, 0x50
        /*004a*/ 	.short	0x0000


	//----- nvinfo : EIATTR_MAXREG_COUNT
	.align		4
        /*004c*/ 	.byte	0x03, 0x1b
        /*004e*/ 	.short	0x00ff


	//----- nvinfo : EIATTR_NUM_BARRIERS
	.align		4
        /*0050*/ 	.byte	0x02, 0x4c
        /*0052*/ 	.byte	0x01
	.zero		1


	//----- nvinfo : EIATTR_MERCURY_ISA_VERSION
	.align		4
        /*0054*/ 	.byte	0x03, 0x5f
        /*0056*/ 	.short	0x0101


	//----- nvinfo : EIATTR_VRC_CTA_INIT_COUNT
	.align		4
        /*0058*/ 	.byte	0x02, 0x4a
	.zero		1
	.zero		1


	//----- nvinfo : EIATTR_EXIT_INSTR_OFFSETS
	.align		4
        /*005c*/ 	.byte	0x04, 0x1c
        /*005e*/ 	.short	(.L_73 - .L_72)


	//   ....[0]....
.L_72:
        /*0060*/ 	.word	0x00000250


	//   ....[1]....
        /*0064*/ 	.word	0x000002d0


	//----- nvinfo : EIATTR_CBANK_PARAM_SIZE
	.align		4
.L_73:
        /*0068*/ 	.byte	0x03, 0x19
        /*006a*/ 	.short	0x001c


	//----- nvinfo : EIATTR_PARAM_CBANK
	.align		4
        /*006c*/ 	.byte	0x04, 0x0a
        /*006e*/ 	.short	(.L_75 - .L_74)
	.align		4
.L_74:
        /*0070*/ 	.word	index@(.nv.constant0._Z12v_dotPartialPKfS0_Pfi)
        /*0074*/ 	.short	0x0380
        /*0076*/ 	.short	0x001c


	//----- nvinfo : EIATTR_SW_WAR
	.align		4
.L_75:
        /*0078*/ 	.byte	0x04, 0x36
        /*007a*/ 	.short	(.L_77 - .L_76)
.L_76:
        /*007c*/ 	.word	0x00000008
.L_77:


//--------------------- .nv.info._Z5v_mulPKfS0_Pfi --------------------------
	.section	.nv.info._Z5v_mulPKfS0_Pfi,"",@"SHT_CUDA_INFO"
	.sectionflags	@""
	.align	4


	//----- nvinfo : EIATTR_CUDA_API_VERSION
	.align		4
        /*0000*/ 	.byte	0x04, 0x37
        /*0002*/ 	.short	(.L_79 - .L_78)
.L_78:
        /*0004*/ 	.word	0x00000082


	//----- nvinfo : EIATTR_KPARAM_INFO
	.align		4
.L_79:
        /*0008*/ 	.byte	0x04, 0x17
        /*000a*/ 	.short	(.L_81 - .L_80)
.L_80:
        /*000c*/ 	.word	0x00000000
        /*0010*/ 	.short	0x0003
        /*0012*/ 	.short	0x0018
        /*0014*/ 	.byte	0x00, 0xf0, 0x11, 0x00


	//----- nvinfo : EIATTR_KPARAM_INFO
	.align		4
.L_81:
        /*0018*/ 	.byte	0x04, 0x17
        /*001a*/ 	.short	(.L_83 - .L_82)
.L_82:
        /*001c*/ 	.word	0x00000000
        /*0020*/ 	.short	0x0002
        /*0022*/ 	.short	0x0010
        /*0024*/ 	.byte	0x00, 0xf5, 0x21, 0x00


	//----- nvinfo : EIATTR_KPARAM_INFO
	.align		4
.L_83:
        /*0028*/ 	.byte	0x04, 0x17
        /*002a*/ 	.short	(.L_85 - .L_84)
.L_84:
        /*002c*/ 	.word	0x00000000
        /*0030*/ 	.short	0x0001
        /*0032*/ 	.short	0x0008
        /*0034*/ 	.byte	0x00, 0xf5, 0x21, 0x00


	//----- nvinfo : EIATTR_KPARAM_INFO
	.align		4
.L_85:
        /*0038*/ 	.byte	0x04, 0x17
        /*003a*/ 	.short	(.L_87 - .L_86)
.L_86:
        /*003c*/ 	.word	0x00000000
        /*0040*/ 	.short	0x0000
        /*0042*/ 	.short	0x0000
        /*0044*/ 	.byte	0x00, 0xf5, 0x21, 0x00


	//----- nvinfo : EIATTR_SPARSE_MMA_MASK
	.align		4
.L_87:
        /*0048*/ 	.byte	0x03, 0x50
        /*004a*/ 	.short	0x0000


	//----- nvinfo : EIATTR_MAXREG_COUNT
	.align		4
        /*004c*/ 	.byte	0x03, 0x1b
        /*004e*/ 	.short	0x00ff


	//----- nvinfo : EIATTR_MERCURY_ISA_VERSION
	.align		4
        /*0050*/ 	.byte	0x03, 0x5f
        /*0052*/ 	.short	0x0101


	//----- nvinfo : EIATTR_VRC_CTA_INIT_COUNT
	.align		4
        /*0054*/ 	.byte	0x02, 0x4a
	.zero		1
	.zero		1


	//----- nvinfo : EIATTR_EXIT_INSTR_OFFSETS
	.align		4
        /*0058*/ 	.byte	0x04, 0x1c
        /*005a*/ 	.short	(.L_89 - .L_88)


	//   ....[0]....
.L_88:
        /*005c*/ 	.word	0x00000070


	//   ....[1]....
        /*0060*/ 	.word	0x00000130


	//----- nvinfo : EIATTR_CBANK_PARAM_SIZE
	.align		4
.L_89:
        /*0064*/ 	.byte	0x03, 0x19
        /*0066*/ 	.short	0x001c


	//----- nvinfo : EIATTR_PARAM_CBANK
	.align		4
        /*0068*/ 	.byte	0x04, 0x0a
        /*006a*/ 	.short	(.L_91 - .L_90)
	.align		4
.L_90:
        /*006c*/ 	.word	index@(.nv.constant0._Z5v_mulPKfS0_Pfi)
        /*0070*/ 	.short	0x0380
        /*0072*/ 	.short	0x001c


	//----- nvinfo : EIATTR_SW_WAR
	.align		4
.L_91:
        /*0074*/ 	.byte	0x04, 0x36
        /*0076*/ 	.short	(.L_93 - .L_92)
.L_92:
        /*0078*/ 	.word	0x00000008
.L_93:


//--------------------- .nv.info._Z6v_sMulPKffPfi --------------------------
	.section	.nv.info._Z6v_sMulPKffPfi,"",@"SHT_CUDA_INFO"
	.sectionflags	@""
	.align	4


	//----- nvinfo : EIATTR_CUDA_API_VERSION
	.align		4
        /*0000*/ 	.byte	0x04, 0x37
        /*0002*/ 	.short	(.L_95 - .L_94)
.L_94:
        /*0004*/ 	.word	0x00000082


	//----- nvinfo : EIATTR_KPARAM_INFO
	.align		4
.L_95:
        /*0008*/ 	.byte	0x04, 0x17
        /*000a*/ 	.short	(.L_97 - .L_96)
.L_96:
        /*000c*/ 	.word	0x00000000
        /*0010*/ 	.short	0x0003
        /*0012*/ 	.short	0x0018
        /*0014*/ 	.byte	0x00, 0xf0, 0x11, 0x00


	//----- nvinfo : EIATTR_KPARAM_INFO
	.align		4
.L_97:
        /*0018*/ 	.byte	0x04, 0x17
        /*001a*/ 	.short	(.L_99 - .L_98)
.L_98:
        /*001c*/ 	.word	0x00000000
        /*0020*/ 	.short	0x0002
        /*0022*/ 	.short	0x0010
        /*0024*/ 	.byte	0x00, 0xf5, 0x21, 0x00


	//----- nvinfo : EIATTR_KPARAM_INFO
	.align		4
.L_99:
        /*0028*/ 	.byte	0x04, 0x17
        /*002a*/ 	.short	(.L_101 - .L_100)
.L_100:
        /*002c*/ 	.word	0x00000000
        /*0030*/ 	.short	0x0001
        /*0032*/ 	.short	0x0008
        /*0034*/ 	.byte	0x00, 0xf0, 0x11, 0x00


	//----- nvinfo : EIATTR_KPARAM_INFO
	.align		4
.L_101:
        /*0038*/ 	.byte	0x04, 0x17
        /*003a*/ 	.short	(.L_103 - .L_102)
.L_102:
        /*003c*/ 	.word	0x00000000
        /*0040*/ 	.short	0x0000
        /*0042*/ 	.short	0x0000
        /*0044*/ 	.byte	0x00, 0xf5, 0x21, 0x00


	//----- nvinfo : EIATTR_SPARSE_MMA_MASK
	.align		4
.L_103:
        /*0048*/ 	.byte	0x03, 0x50
        /*004a*/ 	.short	0x0000


	//----- nvinfo : EIATTR_MAXREG_COUNT
	.align		4
        /*004c*/ 	.byte	0x03, 0x1b
        /*004e*/ 	.short	0x00ff


	//----- nvinfo : EIATTR_MERCURY_ISA_VERSION
	.align		4
        /*0050*/ 	.byte	0x03, 0x5f
        /*0052*/ 	.short	0x0101


	//----- nvinfo : EIATTR_VRC_CTA_INIT_COUNT
	.align		4
        /*0054*/ 	.byte	0x02, 0x4a
	.zero		1
	.zero		1


	//----- nvinfo : EIATTR_EXIT_INSTR_OFFSETS
	.align		4
        /*0058*/ 	.byte	0x04, 0x1c
        /*005a*/ 	.short	(.L_105 - .L_104)


	//   ....[0]....
.L_104:
        /*005c*/ 	.word	0x00000070


	//   ....[1]....
        /*0060*/ 	.word	0x00000110


	//----- nvinfo : EIATTR_CBANK_PARAM_SIZE
	.align		4
.L_105:
        /*0064*/ 	.byte	0x03, 0x19
        /*0066*/ 	.short	0x001c


	//----- nvinfo : EIATTR_PARAM_CBANK
	.align		4
        /*0068*/ 	.byte	0x04, 0x0a
        /*006a*/ 	.short	(.L_107 - .L_106)
	.align		4
.L_106:
        /*006c*/ 	.word	index@(.nv.constant0._Z6v_sMulPKffPfi)
        /*0070*/ 	.short	0x0380
        /*0072*/ 	.short	0x001c


	//----- nvinfo : EIATTR_SW_WAR
	.align		4
.L_107:
        /*0074*/ 	.byte	0x04, 0x36
        /*0076*/ 	.short	(.L_109 - .L_108)
.L_108:
        /*0078*/ 	.word	0x00000008
.L_109:


//--------------------- .nv.info._Z5v_subPKfS0_Pfi --------------------------
	.section	.nv.info._Z5v_subPKfS0_Pfi,"",@"SHT_CUDA_INFO"
	.sectionflags	@""
	.align	4


	//----- nvinfo : EIATTR_CUDA_API_VERSION
	.align		4
        /*0000*/ 	.byte	0x04, 0x37
        /*0002*/ 	.short	(.L_111 - .L_110)
.L_110:
        /*0004*/ 	.word	0x00000082


	//----- nvinfo : EIATTR_KPARAM_INFO
	.align		4
.L_111:
        /*0008*/ 	.byte	0x04, 0x17
        /*000a*/ 	.short	(.L_113 - .L_112)
.L_112:
        /*000c*/ 	.word	0x00000000
        /*0010*/ 	.short	0x0003
        /*0012*/ 	.short	0x0018
        /*0014*/ 	.byte	0x00, 0xf0, 0x11, 0x00


	//----- nvinfo : EIATTR_KPARAM_INFO
	.align		4
.L_113:
        /*0018*/ 	.byte	0x04, 0x17
        /*001a*/ 	.short	(.L_115 - .L_114)
.L_114:
        /*001c*/ 	.word	0x00000000
        /*0020*/ 	.short	0x0002
        /*0022*/ 	.short	0x0010
        /*0024*/ 	.byte	0x00, 0xf5, 0x21, 0x00


	//----- nvinfo : EIATTR_KPARAM_INFO
	.align		4
.L_115:
        /*0028*/ 	.byte	0x04, 0x17
        /*002a*/ 	.short	(.L_117 - .L_116)
.L_116:
        /*002c*/ 	.word	0x00000000
        /*0030*/ 	.short	0x0001
        /*0032*/ 	.short	0x0008
        /*0034*/ 	.byte	0x00, 0xf5, 0x21, 0x00


	//----- nvinfo : EIATTR_KPARAM_INFO
	.align		4
.L_117:
        /*0038*/ 	.byte	0x04, 0x17
        /*003a*/ 	.short	(.L_119 - .L_118)
.L_118:
        /*003c*/ 	.word	0x00000000
        /*0040*/ 	.short	0x0000
        /*0042*/ 	.short	0x0000
        /*0044*/ 	.byte	0x00, 0xf5, 0x21, 0x00


	//----- nvinfo : EIATTR_SPARSE_MMA_MASK
	.align		4
.L_119:
        /*0048*/ 	.byte	0x03, 0x50
        /*004a*/ 	.short	0x0000


	//----- nvinfo : EIATTR_MAXREG_COUNT
	.align		4
        /*004c*/ 	.byte	0x03, 0x1b
        /*004e*/ 	.short	0x00ff


	//----- nvinfo : EIATTR_MERCURY_ISA_VERSION
	.align		4
        /*0050*/ 	.byte	0x03, 0x5f
        /*0052*/ 	.short	0x0101


	//----- nvinfo : EIATTR_VRC_CTA_INIT_COUNT
	.align		4
        /*0054*/ 	.byte	0x02, 0x4a
	.zero		1
	.zero		1


	//----- nvinfo : EIATTR_EXIT_INSTR_OFFSETS
	.align		4
        /*0058*/ 	.byte	0x04, 0x1c
        /*005a*/ 	.short	(.L_121 - .L_120)


	//   ....[0]....
.L_120:
        /*005c*/ 	.word	0x00000070


	//   ....[1]....
        /*0060*/ 	.word	0x00000130


	//----- nvinfo : EIATTR_CBANK_PARAM_SIZE
	.align		4
.L_121:
        /*0064*/ 	.byte	0x03, 0x19
        /*0066*/ 	.short	0x001c


	//----- nvinfo : EIATTR_PARAM_CBANK
	.align		4
        /*0068*/ 	.byte	0x04, 0x0a
        /*006a*/ 	.short	(.L_123 - .L_122)
	.align		4
.L_122:
        /*006c*/ 	.word	index@(.nv.constant0._Z5v_subPKfS0_Pfi)
        /*0070*/ 	.short	0x0380
        /*0072*/ 	.short	0x001c


	//----- nvinfo : EIATTR_SW_WAR
	.align		4
.L_123:
        /*0074*/ 	.byte	0x04, 0x36
        /*0076*/ 	.short	(.L_125 - .L_124)
.L_124:
        /*0078*/ 	.word	0x00000008
.L_125:


//--------------------- .nv.info._Z5v_addPKfS0_Pfi --------------------------
	.section	.nv.info._Z5v_addPKfS0_Pfi,"",@"SHT_CUDA_INFO"
	.sectionflags	@""
	.align	4


	//----- nvinfo : EIATTR_CUDA_API_VERSION
	.align		4
        /*0000*/ 	.byte	0x04, 0x37
        /*0002*/ 	.short	(.L_127 - .L_126)
.L_126:
        /*0004*/ 	.word	0x00000082


	//----- nvinfo : EIATTR_KPARAM_INFO
	.align		4
.L_127:
        /*0008*/ 	.byte	0x04, 0x17
        /*000a*/ 	.short	(.L_129 - .L_128)
.L_128:
        /*000c*/ 	.word	0x00000000
        /*0010*/ 	.short	0x0003
        /*0012*/ 	.short	0x0018
        /*0014*/ 	.byte	0x00, 0xf0, 0x11, 0x00


	//----- nvinfo : EIATTR_KPARAM_INFO
	.align		4
.L_129:
        /*0018*/ 	.byte	0x04, 0x17
        /*001a*/ 	.short	(.L_131 - .L_130)
.L_130:
        /*001c*/ 	.word	0x00000000
        /*0020*/ 	.short	0x0002
        /*0022*/ 	.short	0x0010
        /*0024*/ 	.byte	0x00, 0xf5, 0x21, 0x00


	//----- nvinfo : EIATTR_KPARAM_INFO
	.align		4
.L_131:
        /*0028*/ 	.byte	0x04, 0x17
        /*002a*/ 	.short	(.L_133 - .L_132)
.L_132:
        /*002c*/ 	.word	0x00000000
        /*0030*/ 	.short	0x0001
        /*0032*/ 	.short	0x0008
        /*0034*/ 	.byte	0x00, 0xf5, 0x21, 0x00


	//----- nvinfo : EIATTR_KPARAM_INFO
	.align		4
.L_133:
        /*0038*/ 	.byte	0x04, 0x17
        /*003a*/ 	.short	(.L_135 - .L_134)
.L_134:
        /*003c*/ 	.word	0x00000000
        /*0040*/ 	.short	0x0000
        /*0042*/ 	.short	0x0000
        /*0044*/ 	.byte	0x00, 0xf5, 0x21, 0x00


	//----- nvinfo : EIATTR_SPARSE_MMA_MASK
	.align		4
.L_135:
        /*0048*/ 	.byte	0x03, 0x50
        /*004a*/ 	.short	0x0000


	//----- nvinfo : EIATTR_MAXREG_COUNT
	.align		4
        /*004c*/ 	.byte	0x03, 0x1b
        /*004e*/ 	.short	0x00ff


	//----- nvinfo : EIATTR_MERCURY_ISA_VERSION
	.align		4
        /*0050*/ 	.byte	0x03, 0x5f
        /*0052*/ 	.short	0x0101


	//----- nvinfo : EIATTR_VRC_CTA_INIT_COUNT
	.align		4
        /*0054*/ 	.byte	0x02, 0x4a
	.zero		1
	.zero		1


	//----- nvinfo : EIATTR_EXIT_INSTR_OFFSETS
	.align		4
        /*0058*/ 	.byte	0x04, 0x1c
        /*005a*/ 	.short	(.L_137 - .L_136)


	//   ....[0]....
.L_136:
        /*005c*/ 	.word	0x00000070


	//   ....[1]....
        /*0060*/ 	.word	0x00000130


	//----- nvinfo : EIATTR_CBANK_PARAM_SIZE
	.align		4
.L_137:
        /*0064*/ 	.byte	0x03, 0x19
        /*0066*/ 	.short	0x001c


	//----- nvinfo : EIATTR_PARAM_CBANK
	.align		4
        /*0068*/ 	.byte	0x04, 0x0a
        /*006a*/ 	.short	(.L_139 - .L_138)
	.align		4
.L_138:
        /*006c*/ 	.word	index@(.nv.constant0._Z5v_addPKfS0_Pfi)
        /*0070*/ 	.short	0x0380
        /*0072*/ 	.short	0x001c


	//----- nvinfo : EIATTR_SW_WAR
	.align		4
.L_139:
        /*0074*/ 	.byte	0x04, 0x36
        /*0076*/ 	.short	(.L_141 - .L_140)
.L_140:
        /*0078*/ 	.word	0x00000008
.L_141:


//--------------------- .nv.info._Z6v_copyPKfPfi  --------------------------
	.section	.nv.info._Z6v_copyPKfPfi,"",@"SHT_CUDA_INFO"
	.sectionflags	@""
	.align	4


	//----- nvinfo : EIATTR_CUDA_API_VERSION
	.align		4
        /*0000*/ 	.byte	0x04, 0x37
        /*0002*/ 	.short	(.L_143 - .L_142)
.L_142:
        /*0004*/ 	.word	0x00000082


	//----- nvinfo : EIATTR_KPARAM_INFO
	.align		4
.L_143:
        /*0008*/ 	.byte	0x04, 0x17
        /*000a*/ 	.short	(.L_145 - .L_144)
.L_144:
        /*000c*/ 	.word	0x00000000
        /*0010*/ 	.short	0x0002
        /*0012*/ 	.short	0x0010
        /*0014*/ 	.byte	0x00, 0xf0, 0x11, 0x00


	//----- nvinfo : EIATTR_KPARAM_INFO
	.align		4
.L_145:
        /*0018*/ 	.byte	0x04, 0x17
        /*001a*/ 	.short	(.L_147 - .L_146)
.L_146:
        /*001c*/ 	.word	0x00000000
        /*0020*/ 	.short	0x0001
        /*0022*/ 	.short	0x0008
        /*0024*/ 	.byte	0x00, 0xf5, 0x21, 0x00


	//----- nvinfo : EIATTR_KPARAM_INFO
	.align		4
.L_147:
        /*0028*/ 	.byte	0x04, 0x17
        /*002a*/ 	.short	(.L_149 - .L_148)
.L_148:
        /*002c*/ 	.word	0x00000000
        /*0030*/ 	.short	0x0000
        /*0032*/ 	.short	0x0000
        /*0034*/ 	.byte	0x00, 0xf5, 0x21, 0x00


	//----- nvinfo : EIATTR_SPARSE_MMA_MASK
	.align		4
.L_149:
        /*0038*/ 	.byte	0x03, 0x50
        /*003a*/ 	.short	0x0000


	//----- nvinfo : EIATTR_MAXREG_COUNT
	.align		4
        /*003c*/ 	.byte	0x03, 0x1b
        /*003e*/ 	.short	0x00ff


	//----- nvinfo : EIATTR_MERCURY_ISA_VERSION
	.align		4
        /*0040*/ 	.byte	0x03, 0x5f
        /*0042*/ 	.short	0x0101


	//----- nvinfo : EIATTR_VRC_CTA_INIT_COUNT
	.align		4
        /*0044*/ 	.byte	0x02, 0x4a
	.zero		1
	.zero		1


	//----- nvinfo : EIATTR_EXIT_INSTR_OFFSETS
	.align		4
        /*0048*/ 	.byte	0x04, 0x1c
        /*004a*/ 	.short	(.L_151 - .L_150)


	//   ....[0]....
.L_150:
        /*004c*/ 	.word	0x00000070


	//   ....[1]....
        /*0050*/ 	.word	0x000000f0


	//----- nvinfo : EIATTR_CBANK_PARAM_SIZE
	.align		4
.L_151:
        /*0054*/ 	.byte	0x03, 0x19
        /*0056*/ 	.short	0x0014


	//----- nvinfo : EIATTR_PARAM_CBANK
	.align		4
        /*0058*/ 	.byte	0x04, 0x0a
        /*005a*/ 	.short	(.L_153 - .L_152)
	.align		4
.L_152:
        /*005c*/ 	.word	index@(.nv.constant0._Z6v_copyPKfPfi)
        /*0060*/ 	.short	0x0380
        /*0062*/ 	.short	0x0014


	//----- nvinfo : EIATTR_SW_WAR
	.align		4
.L_153:
        /*0064*/ 	.byte	0x04, 0x36
        /*0066*/ 	.short	(.L_155 - .L_154)
.L_154:
        /*0068*/ 	.word	0x00000008
.L_155:


//--------------------- .nv.info._Z6v_fillPffi    --------------------------
	.section	.nv.info._Z6v_fillPffi,"",@"SHT_CUDA_INFO"
	.sectionflags	@""
	.align	4


	//----- nvinfo : EIATTR_CUDA_API_VERSION
	.align		4
        /*0000*/ 	.byte	0x04, 0x37
        /*0002*/ 	.short	(.L_157 - .L_156)
.L_156:
        /*0004*/ 	.word	0x00000082


	//----- nvinfo : EIATTR_KPARAM_INFO
	.align		4
.L_157:
        /*0008*/ 	.byte	0x04, 0x17
        /*000a*/ 	.short	(.L_159 - .L_158)
.L_158:
        /*000c*/ 	.word	0x00000000
        /*0010*/ 	.short	0x0002
        /*0012*/ 	.short	0x000c
        /*0014*/ 	.byte	0x00, 0xf0, 0x11, 0x00


	//----- nvinfo : EIATTR_KPARAM_INFO
	.align		4
.L_159:
        /*0018*/ 	.byte	0x04, 0x17
        /*001a*/ 	.short	(.L_161 - .L_160)
.L_160:
        /*001c*/ 	.word	0x00000000
        /*0020*/ 	.short	0x0001
        /*0022*/ 	.short	0x0008
        /*0024*/ 	.byte	0x00, 0xf0, 0x11, 0x00


	//----- nvinfo : EIATTR_KPARAM_INFO
	.align		4
.L_161:
        /*0028*/ 	.byte	0x04, 0x17
        /*002a*/ 	.short	(.L_163 - .L_162)
.L_162:
        /*002c*/ 	.word	0x00000000
        /*0030*/ 	.short	0x0000
        /*0032*/ 	.short	0x0000
        /*0034*/ 	.byte	0x00, 0xf5, 0x21, 0x00


	//----- nvinfo : EIATTR_SPARSE_MMA_MASK
	.align		4
.L_163:
        /*0038*/ 	.byte	0x03, 0x50
        /*003a*/ 	.short	0x0000


	//----- nvinfo : EIATTR_MAXREG_COUNT
	.align		4
        /*003c*/ 	.byte	0x03, 0x1b
        /*003e*/ 	.short	0x00ff


	//----- nvinfo : EIATTR_MERCURY_ISA_VERSION
	.align		4
        /*0040*/ 	.byte	0x03, 0x5f
        /*0042*/ 	.short	0x0101


	//----- nvinfo : EIATTR_VRC_CTA_INIT_COUNT
	.align		4
        /*0044*/ 	.byte	0x02, 0x4a
	.zero		1
	.zero		1


	//----- nvinfo : EIATTR_EXIT_INSTR_OFFSETS
	.align		4
        /*0048*/ 	.byte	0x04, 0x1c
        /*004a*/ 	.short	(.L_165 - .L_164)


	//   ....[0]....
.L_164:
        /*004c*/ 	.word	0x00000070


	//   ....[1]....
        /*0050*/ 	.word	0x000000d0


	//----- nvinfo : EIATTR_CBANK_PARAM_SIZE
	.align		4
.L_165:
        /*0054*/ 	.byte	0x03, 0x19
        /*0056*/ 	.short	0x0010


	//----- nvinfo : EIATTR_PARAM_CBANK
	.align		4
        /*0058*/ 	.byte	0x04, 0x0a
        /*005a*/ 	.short	(.L_167 - .L_166)
	.align		4
.L_166:
        /*005c*/ 	.word	index@(.nv.constant0._Z6v_fillPffi)
        /*0060*/ 	.short	0x0380
        /*0062*/ 	.short	0x0010


	//----- nvinfo : EIATTR_SW_WAR
	.align		4
.L_167:
        /*0064*/ 	.byte	0x04, 0x36
        /*0066*/ 	.short	(.L_169 - .L_168)
.L_168:
        /*0068*/ 	.word	0x00000008
.L_169:


//--------------------- .nv.callgraph             --------------------------
	.section	.nv.callgraph,"",@"SHT_CUDA_CALLGRAPH"
	.align	4
	.sectionentsize	8
	.align		4
        /*0000*/ 	.word	0x00000000
	.align		4
        /*0004*/ 	.word	0xffffffff
	.align		4
        /*0008*/ 	.word	0x00000000
	.align		4
        /*000c*/ 	.word	0xfffffffe
	.align		4
        /*0010*/ 	.word	0x00000000
	.align		4
        /*0014*/ 	.word	0xfffffffd
	.align		4
        /*0018*/ 	.word	0x00000000
	.align		4
        /*001c*/ 	.word	0xfffffffc


//--------------------- .text._Z11v_reduceSumPKfPfi --------------------------
	.section	.text._Z11v_reduceSumPKfPfi,"ax",@progbits
	.align	128
        .global         _Z11v_reduceSumPKfPfi
        .type           _Z11v_reduceSumPKfPfi,@function
        .size           _Z11v_reduceSumPKfPfi,(.L_x_12 - _Z11v_reduceSumPKfPfi)
        .other          _Z11v_reduceSumPKfPfi,@"STO_CUDA_ENTRY STV_DEFAULT"
_Z11v_reduceSumPKfPfi:
.text._Z11v_reduceSumPKfPfi:
[----:B------:R-:W-:Y:S01]  /*0000*/  LDC R1, c[0x0][0x37c] ;  /* 0x0000df00ff017b82 */ /* 0x000fe20000000800 */
[----:B------:R-:W0:Y:S01]  /*0010*/  S2R R6, SR_TID.X ;  /* 0x0000000000067919 */ /* 0x000e220000002100 */
[----:B------:R-:W0:Y:S01]  /*0020*/  LDCU UR8, c[0x0][0x360] ;  /* 0x00006c00ff0877ac */ /* 0x000e220008000800 */
[----:B------:R-:W0:Y:S01]  /*0030*/  S2R R7, SR_CTAID.X ;  /* 0x0000000000077919 */ /* 0x000e220000002500 */
[----:B------:R-:W1:Y:S01]  /*0040*/  LDCU UR4, c[0x0][0x390] ;  /* 0x00007200ff0477ac */ /* 0x000e620008000800 */
[----:B------:R-:W2:Y:S01]  /*0050*/  LDCU.64 UR6, c[0x0][0x358] ;  /* 0x00006b00ff0677ac */ /* 0x000ea20008000a00 */
[----:B0-----:R-:W-:-:S05]  /*0060*/  IMAD R5, R7, UR8, R6 ;  /* 0x0000000807057c24 */ /* 0x001fca000f8e0206 */
[----:B-1----:R-:W-:-:S13]  /*0070*/  ISETP.GE.AND P1, PT, R5, UR4, PT ;  /* 0x0000000405007c0c */ /* 0x002fda000bf26270 */
[----:B------:R-:W0:Y:S02]  /*0080*/  @!P1 LDC.64 R2, c[0x0][0x380] ;  /* 0x0000e000ff029b82 */ /* 0x000e240000000a00 */
[----:B0-----:R-:W-:-:S06]  /*0090*/  @!P1 IMAD.WIDE R2, R5, 0x4, R2 ;  /* 0x0000000405029825 */ /* 0x001fcc00078e0202 */
[----:B--2---:R-:W2:Y:S01]  /*00a0*/  @!P1 LDG.E R3, desc[UR6][R2.64] ;  /* 0x0000000602039981 */ /* 0x004ea2000c1e1900 */
[----:B------:R-:W0:Y:S01]  /*00b0*/  S2UR UR5, SR_CgaCtaId ;  /* 0x00000000000579c3 */ /* 0x000e220000008800 */
[----:B------:R-:W-:Y:S01]  /*00c0*/  IMAD.U32 R4, RZ, RZ, UR8 ;  /* 0x00000008ff047e24 */ /* 0x000fe2000f8e00ff */
[----:B------:R-:W-:Y:S01]  /*00d0*/  UMOV UR4, 0x400 ;  /* 0x0000040000047882 */ /* 0x000fe20000000000 */
[----:B------:R-:W-:-:S03]  /*00e0*/  ISETP.NE.AND P0, PT, R6, RZ, PT ;  /* 0x000000ff0600720c */ /* 0x000fc60003f05270 */
[----:B------:R-:W-:Y:S01]  /*00f0*/  ISETP.GE.U32.AND P2, PT, R4, 0x2, PT ;  /* 0x000000020400780c */ /* 0x000fe20003f46070 */
[----:B0-----:R-:W-:-:S06]  /*0100*/  ULEA UR4, UR5, UR4, 0x18 ;  /* 0x0000000405047291 */ /* 0x001fcc000f8ec0ff */
[----:B------:R-:W-:-:S05]  /*0110*/  LEA R0, R6, UR4, 0x2 ;  /* 0x0000000406007c11 */ /* 0x000fca000f8e10ff */
[----:B--2---:R0:W-:Y:S04]  /*0120*/  @!P1 STS [R0], R3 ;  /* 0x0000000300009388 */ /* 0x0041e80000000800 */
[----:B------:R0:W-:Y:S01]  /*0130*/  @P1 STS [R0], RZ ;  /* 0x000000ff00001388 */ /* 0x0001e20000000800 */
[----:B------:R-:W-:Y:S06]  /*0140*/  BAR.SYNC.DEFER_BLOCKING 0x0 ;  /* 0x0000000000007b1d */ /* 0x000fec0000010000 */
[----:B------:R-:W-:Y:S05]  /*0150*/  @!P2 BRA `(.L_x_0) ;  /* 0x00000000002ca947 */ /* 0x000fea0003800000 */
.L_x_1:
[----:B------:R-:W-:-:S04]  /*0160*/  SHF.R.U32.HI R5, RZ, 0x1, R4 ;  /* 0x00000001ff057819 */ /* 0x000fc80000011604 */
[----:B------:R-:W-:-:S13]  /*0170*/  ISETP.GE.U32.AND P1, PT, R6, R5, PT ;  /* 0x000000050600720c */ /* 0x000fda0003f26070 */
[----:B------:R-:W-:Y:S01]  /*0180*/  @!P1 IMAD R2, R5, 0x4, R0 ;  /* 0x0000000405029824 */ /* 0x000fe200078e0200 */
[----:B0-----:R-:W-:Y:S05]  /*0190*/  @!P1 LDS R3, [R0] ;  /* 0x0000000000039984 */ /* 0x001fea0000000800 */
[----:B------:R-:W0:Y:S02]  /*01a0*/  @!P1 LDS R2, [R2] ;  /* 0x0000000002029984 */ /* 0x000e240000000800 */
[----:B0-----:R-:W-:-:S05]  /*01b0*/  @!P1 FADD R3, R2, R3 ;  /* 0x0000000302039221 */ /* 0x001fca0000000000 */
[----:B------:R1:W-:Y:S01]  /*01c0*/  @!P1 STS [R0], R3 ;  /* 0x0000000300009388 */ /* 0x0003e20000000800 */
[----:B------:R-:W-:Y:S01]  /*01d0*/  BAR.SYNC.DEFER_BLOCKING 0x0 ;  /* 0x0000000000007b1d */ /* 0x000fe20000010000 */
[----:B------:R-:W-:Y:S01]  /*01e0*/  ISETP.GT.U32.AND P1, PT, R4, 0x3, PT ;  /* 0x000000030400780c */ /* 0x000fe20003f24070 */
[----:B------:R-:W-:-:S12]  /*01f0*/  IMAD.MOV.U32 R4, RZ, RZ, R5 ;  /* 0x000000ffff047224 */ /* 0x000fd800078e0005 */
[----:B-1----:R-:W-:Y:S05]  /*0200*/  @P1 BRA `(.L_x_1) ;  /* 0xfffffffc00d41947 */ /* 0x002fea000383ffff */
.L_x_0:
[----:B------:R-:W-:Y:S05]  /*0210*/  @P0 EXIT ;  /* 0x000000000000094d */ /* 0x000fea0003800000 */
[----:B------:R-:W1:Y:S01]  /*0220*/  S2UR UR5, SR_CgaCtaId ;  /* 0x00000000000579c3 */ /* 0x000e620000008800 */
[----:B------:R-:W-:-:S07]  /*0230*/  UMOV UR4, 0x400 ;  /* 0x0000040000047882 */ /* 0x000fce0000000000 */
[----:B0-----:R-:W0:Y:S01]  /*0240*/  LDC.64 R2, c[0x0][0x388] ;  /* 0x0000e200ff027b82 */ /* 0x001e220000000a00 */
[----:B-1----:R-:W-:Y:S01]  /*0250*/  ULEA UR4, UR5, UR4, 0x18 ;  /* 0x0000000405047291 */ /* 0x002fe2000f8ec0ff */
[----:B0-----:R-:W-:-:S08]  /*0260*/  IMAD.WIDE.U32 R2, R7, 0x4, R2 ;  /* 0x0000000407027825 */ /* 0x001fd000078e0002 */
[----:B------:R-:W0:Y:S04]  /*0270*/  LDS R5, [UR4] ;  /* 0x00000004ff057984 */ /* 0x000e280008000800 */
[----:B0-----:R-:W-:Y:S01]  /*0280*/  STG.E desc[UR6][R2.64], R5 ;  /* 0x0000000502007986 */ /* 0x001fe2000c101906 */
[----:B------:R-:W-:Y:S05]  /*0290*/  EXIT ;  /* 0x000000000000794d */ /* 0x000fea0003800000 */
.L_x_2:
[----:B------:R-:W-:-:S00]  /*02a0*/  BRA `(.L_x_2) ;  /* 0xfffffffc00fc7947 */ /* 0x000fc0000383ffff */
[----:B------:R-:W-:-:S00]  /*02b0*/  NOP ;  /* 0x0000000000007918 */ /* 0x000fc00000000000 */
        /* <DEDUP_REMOVED lines=12> */
.L_x_12:


//--------------------- .text._Z12v_dotPartialPKfS0_Pfi --------------------------
	.section	.text._Z12v_dotPartialPKfS0_Pfi,"ax",@progbits
	.align	128
        .global         _Z12v_dotPartialPKfS0_Pfi
        .type           _Z12v_dotPartialPKfS0_Pfi,@function
        .size           _Z12v_dotPartialPKfS0_Pfi,(.L_x_13 - _Z12v_dotPartialPKfS0_Pfi)
        .other          _Z12v_dotPartialPKfS0_Pfi,@"STO_CUDA_ENTRY STV_DEFAULT"
_Z12v_dotPartialPKfS0_Pfi:
.text._Z12v_dotPartialPKfS0_Pfi:
[----:B------:R-:W-:Y:S01]  /*0000*/  LDC R1, c[0x0][0x37c] ;  /* 0x0000df00ff017b82 */ /* 0x000fe20000000800 */
[----:B------:R-:W0:Y:S01]  /*0010*/  S2R R8, SR_TID.X ;  /* 0x0000000000087919 */ /* 0x000e220000002100 */
[----:B------:R-:W0:Y:S06]  /*0020*/  LDCU UR8, c[0x0][0x360] ;  /* 0x00006c00ff0877ac */ /* 0x000e2c0008000800 */
[----:B------:R-:W1:Y:S01]  /*0030*/  LDC.64 R2, c[0x0][0x380] ;  /* 0x0000e000ff027b82 */ /* 0x000e620000000a00 */
[----:B------:R-:W0:Y:S01]  /*0040*/  S2R R9, SR_CTAID.X ;  /* 0x0000000000097919 */ /* 0x000e220000002500 */
[----:B------:R-:W2:Y:S01]  /*0050*/  LDCU UR4, c[0x0][0x398] ;  /* 0x00007300ff0477ac */ /* 0x000ea20008000800 */
[----:B------:R-:W3:Y:S05]  /*0060*/  LDCU.64 UR6, c[0x0][0x358] ;  /* 0x00006b00ff0677ac */ /* 0x000eea0008000a00 */
[----:B------:R-:W4:Y:S01]  /*0070*/  LDC.64 R4, c[0x0][0x388] ;  /* 0x0000e200ff047b82 */ /* 0x000f220000000a00 */
[----:B0-----:R-:W-:-:S05]  /*0080*/  IMAD R7, R9, UR8, R8 ;  /* 0x0000000809077c24 */ /* 0x001fca000f8e0208 */
[----:B--2---:R-:W-:-:S13]  /*0090*/  ISETP.GE.AND P1, PT, R7, UR4, PT ;  /* 0x0000000407007c0c */ /* 0x004fda000bf26270 */
[----:B-1----:R-:W-:-:S04]  /*00a0*/  @!P1 IMAD.WIDE R2, R7, 0x4, R2 ;  /* 0x0000000407029825 */ /* 0x002fc800078e0202 */
[----:B----4-:R-:W-:Y:S02]  /*00b0*/  @!P1 IMAD.WIDE R4, R7, 0x4, R4 ;  /* 0x0000000407049825 */ /* 0x010fe400078e0204 */
[----:B---3--:R-:W2:Y:S04]  /*00c0*/  @!P1 LDG.E R2, desc[UR6][R2.64] ;  /* 0x0000000602029981 */ /* 0x008ea8000c1e1900 */
[----:B------:R-:W2:Y:S01]  /*00d0*/  @!P1 LDG.E R5, desc[UR6][R4.64] ;  /* 0x0000000604059981 */ /* 0x000ea2000c1e1900 */
[----:B------:R-:W0:Y:S01]  /*00e0*/  S2UR UR5, SR_CgaCtaId ;  /* 0x00000000000579c3 */ /* 0x000e220000008800 */
[----:B------:R-:W-:Y:S01]  /*00f0*/  IMAD.U32 R6, RZ, RZ, UR8 ;  /* 0x00000008ff067e24 */ /* 0x000fe2000f8e00ff */
[----:B------:R-:W-:Y:S01]  /*0100*/  UMOV UR4, 0x400 ;  /* 0x0000040000047882 */ /* 0x000fe20000000000 */
[----:B------:R-:W-:-:S03]  /*0110*/  ISETP.NE.AND P0, PT, R8, RZ, PT ;  /* 0x000000ff0800720c */ /* 0x000fc60003f05270 */
[----:B------:R-:W-:Y:S01]  /*0120*/  ISETP.GE.U32.AND P2, PT, R6, 0x2, PT ;  /* 0x000000020600780c */ /* 0x000fe20003f46070 */
[----:B0-----:R-:W-:-:S06]  /*0130*/  ULEA UR4, UR5, UR4, 0x18 ;  /* 0x0000000405047291 */ /* 0x001fcc000f8ec0ff */
[----:B------:R-:W-:Y:S01]  /*0140*/  LEA R0, R8, UR4, 0x2 ;  /* 0x0000000408007c11 */ /* 0x000fe2000f8e10ff */
[----:B--2---:R-:W-:-:S05]  /*0150*/  @!P1 FMUL R7, R2, R5 ;  /* 0x0000000502079220 */ /* 0x004fca0000400000 */
[----:B------:R0:W-:Y:S04]  /*0160*/  @!P1 STS [R0], R7 ;  /* 0x0000000700009388 */ /* 0x0001e80000000800 */
[----:B------:R0:W-:Y:S01]  /*0170*/  @P1 STS [R0], RZ ;  /* 0x000000ff00001388 */ /* 0x0001e20000000800 */
[----:B------:R-:W-:Y:S06]  /*0180*/  BAR.SYNC.DEFER_BLOCKING 0x0 ;  /* 0x0000000000007b1d */ /* 0x000fec0000010000 */
[----:B------:R-:W-:Y:S05]  /*0190*/  @!P2 BRA `(.L_x_3) ;  /* 0x00000000002ca947 */ /* 0x000fea0003800000 */
.L_x_4:
[----:B------:R-:W-:-:S04]  /*01a0*/  SHF.R.U32.HI R5, RZ, 0x1, R6 ;  /* 0x00000001ff057819 */ /* 0x000fc80000011606 */
[----:B------:R-:W-:-:S13]  /*01b0*/  ISETP.GE.U32.AND P1, PT, R8, R5, PT ;  /* 0x000000050800720c */ /* 0x000fda0003f26070 */
[----:B------:R-:W-:Y:S01]  /*01c0*/  @!P1 LEA R2, R5, R0, 0x2 ;  /* 0x0000000005029211 */ /* 0x000fe200078e10ff */
[----:B------:R-:W-:Y:S05]  /*01d0*/  @!P1 LDS R3, [R0] ;  /* 0x0000000000039984 */ /* 0x000fea0000000800 */
[----:B------:R-:W1:Y:S02]  /*01e0*/  @!P1 LDS R2, [R2] ;  /* 0x0000000002029984 */ /* 0x000e640000000800 */
[----:B-1----:R-:W-:-:S05]  /*01f0*/  @!P1 FADD R3, R2, R3 ;  /* 0x0000000302039221 */ /* 0x002fca0000000000 */
[----:B------:R1:W-:Y:S01]  /*0200*/  @!P1 STS [R0], R3 ;  /* 0x0000000300009388 */ /* 0x0003e20000000800 */
[----:B------:R-:W-:Y:S01]  /*0210*/  BAR.SYNC.DEFER_BLOCKING 0x0 ;  /* 0x0000000000007b1d */ /* 0x000fe20000010000 */
[----:B------:R-:W-:Y:S01]  /*0220*/  ISETP.GT.U32.AND P1, PT, R6, 0x3, PT ;  /* 0x000000030600780c */ /* 0x000fe20003f24070 */
[----:B------:R-:W-:-:S12]  /*0230*/  IMAD.MOV.U32 R6, RZ, RZ, R5 ;  /* 0x000000ffff067224 */ /* 0x000fd800078e0005 */
[----:B-1----:R-:W-:Y:S05]  /*0240*/  @P1 BRA `(.L_x_4) ;  /* 0xfffffffc00d41947 */ /* 0x002fea000383ffff */
.L_x_3:
[----:B------:R-:W-:Y:S05]  /*0250*/  @P0 EXIT ;  /* 0x000000000000094d */ /* 0x000fea0003800000 */
[----:B------:R-:W1:Y:S01]  /*0260*/  S2UR UR5, SR_CgaCtaId ;  /* 0x00000000000579c3 */ /* 0x000e620000008800 */
[----:B------:R-:W-:-:S07]  /*0270*/  UMOV UR4, 0x400 ;  /* 0x0000040000047882 */ /* 0x000fce0000000000 */
[----:B------:R-:W2:Y:S01]  /*0280*/  LDC.64 R2, c[0x0][0x390] ;  /* 0x0000e400ff027b82 */ /* 0x000ea20000000a00 */
[----:B-1----:R-:W-:Y:S01]  /*0290*/  ULEA UR4, UR5, UR4, 0x18 ;  /* 0x0000000405047291 */ /* 0x002fe2000f8ec0ff */
[----:B--2---:R-:W-:-:S08]  /*02a0*/  IMAD.WIDE.U32 R2, R9, 0x4, R2 ;  /* 0x0000000409027825 */ /* 0x004fd000078e0002 */
[----:B------:R-:W1:Y:S04]  /*02b0*/  LDS R5, [UR4] ;  /* 0x00000004ff057984 */ /* 0x000e680008000800 */
[----:B-1----:R-:W-:Y:S01]  /*02c0*/  STG.E desc[UR6][R2.64], R5 ;  /* 0x0000000502007986 */ /* 0x002fe2000c101906 */
[----:B------:R-:W-:Y:S05]  /*02d0*/  EXIT ;  /* 0x000000000000794d */ /* 0x000fea0003800000 */
.L_x_5:
        /* <DEDUP_REMOVED lines=10> */
.L_x_13:


//--------------------- .text._Z5v_mulPKfS0_Pfi   --------------------------
	.section	.text._Z5v_mulPKfS0_Pfi,"ax",@progbits
	.align	128
        .global         _Z5v_mulPKfS0_Pfi
        .type           _Z5v_mulPKfS0_Pfi,@function
        .size           _Z5v_mulPKfS0_Pfi,(.L_x_14 - _Z5v_mulPKfS0_Pfi)
        .other          _Z5v_mulPKfS0_Pfi,@"STO_CUDA_ENTRY STV_DEFAULT"
_Z5v_mulPKfS0_Pfi:
.text._Z5v_mulPKfS0_Pfi:
[----:B------:R-:W-:Y:S01]  /*0000*/  LDC R1, c[0x0][0x37c] ;  /* 0x0000df00ff017b82 */ /* 0x000fe20000000800 */
[----:B------:R-:W0:Y:S07]  /*0010*/  S2R R0, SR_TID.X ;  /* 0x0000000000007919 */ /* 0x000e2e0000002100 */
[----:B------:R-:W0:Y:S01]  /*0020*/  S2UR UR4, SR_CTAID.X ;  /* 0x00000000000479c3 */ /* 0x000e220000002500 */
[----:B------:R-:W1:Y:S07]  /*0030*/  LDCU UR5, c[0x0][0x398] ;  /* 0x00007300ff0577ac */ /* 0x000e6e0008000800 */
[----:B------:R-:W0:Y:S02]  /*0040*/  LDC R9, c[0x0][0x360] ;  /* 0x0000d800ff097b82 */ /* 0x000e240000000800 */
[----:B0-----:R-:W-:-:S05]  /*0050*/  IMAD R9, R9, UR4, R0 ;  /* 0x0000000409097c24 */ /* 0x001fca000f8e0200 */
[----:B-1----:R-:W-:-:S13]  /*0060*/  ISETP.GE.AND P0, PT, R9, UR5, PT ;  /* 0x0000000509007c0c */ /* 0x002fda000bf06270 */
[----:B------:R-:W-:Y:S05]  /*0070*/  @P0 EXIT ;  /* 0x000000000000094d */ /* 0x000fea0003800000 */
[----:B------:R-:W0:Y:S01]  /*0080*/  LDC.64 R2, c[0x0][0x380] ;  /* 0x0000e000ff027b82 */ /* 0x000e220000000a00 */
[----:B------:R-:W1:Y:S07]  /*0090*/  LDCU.64 UR4, c[0x0][0x358] ;  /* 0x00006b00ff0477ac */ /* 0x000e6e0008000a00 */
[----:B------:R-:W2:Y:S08]  /*00a0*/  LDC.64 R4, c[0x0][0x388] ;  /* 0x0000e200ff047b82 */ /* 0x000eb00000000a00 */
[----:B------:R-:W3:Y:S01]  /*00b0*/  LDC.64 R6, c[0x0][0x390] ;  /* 0x0000e400ff067b82 */ /* 0x000ee20000000a00 */
[----:B0-----:R-:W-:-:S06]  /*00c0*/  IMAD.WIDE R2, R9, 0x4, R2 ;  /* 0x0000000409027825 */ /* 0x001fcc00078e0202 */
[----:B-1----:R-:W4:Y:S01]  /*00d0*/  LDG.E R2, desc[UR4][R2.64] ;  /* 0x0000000402027981 */ /* 0x002f22000c1e1900 */
[----:B--2---:R-:W-:-:S06]  /*00e0*/  IMAD.WIDE R4, R9, 0x4, R4 ;  /* 0x0000000409047825 */ /* 0x004fcc00078e0204 */
[----:B------:R-:W4:Y:S01]  /*00f0*/  LDG.E R5, desc[UR4][R4.64] ;  /* 0x0000000404057981 */ /* 0x000f22000c1e1900 */
[----:B---3--:R-:W-:-:S04]  /*0100*/  IMAD.WIDE R6, R9, 0x4, R6 ;  /* 0x0000000409067825 */ /* 0x008fc800078e0206 */
[----:B----4-:R-:W-:-:S05]  /*0110*/  FMUL R9, R2, R5 ;  /* 0x0000000502097220 */ /* 0x010fca0000400000 */
[----:B------:R-:W-:Y:S01]  /*0120*/  STG.E desc[UR4][R6.64], R9 ;  /* 0x0000000906007986 */ /* 0x000fe2000c101904 */
[----:B------:R-:W-:Y:S05]  /*0130*/  EXIT ;  /* 0x000000000000794d */ /* 0x000fea0003800000 */
.L_x_6:
        /* <DEDUP_REMOVED lines=12> */
.L_x_14:


//--------------------- .text._Z6v_sMulPKffPfi    --------------------------
	.section	.text._Z6v_sMulPKffPfi,"ax",@progbits
	.align	128
        .global         _Z6v_sMulPKffPfi
        .type           _Z6v_sMulPKffPfi,@function
        .size           _Z6v_sMulPKffPfi,(.L_x_15 - _Z6v_sMulPKffPfi)
        .other          _Z6v_sMulPKffPfi,@"STO_CUDA_ENTRY STV_DEFAULT"
_Z6v_sMulPKffPfi:
.text._Z6v_sMulPKffPfi:
        /* <DEDUP_REMOVED lines=9> */
[----:B------:R-:W1:Y:S01]  /*0090*/  LDCU.64 UR4, c[0x0][0x358] ;  /* 0x00006b00ff0477ac */ /* 0x000e620008000a00 */
[----:B------:R-:W2:Y:S06]  /*00a0*/  LDCU UR6, c[0x0][0x388] ;  /* 0x00007100ff0677ac */ /* 0x000eac0008000800 */
[----:B------:R-:W3:Y:S01]  /*00b0*/  LDC.64 R4, c[0x0][0x390] ;  /* 0x0000e400ff047b82 */ /* 0x000ee20000000a00 */
[----:B0-----:R-:W-:-:S06]  /*00c0*/  IMAD.WIDE R2, R7, 0x4, R2 ;  /* 0x0000000407027825 */ /* 0x001fcc00078e0202 */
[----:B-1----:R-:W2:Y:S01]  /*00d0*/  LDG.E R2, desc[UR4][R2.64] ;  /* 0x0000000402027981 */ /* 0x002ea2000c1e1900 */
[----:B---3--:R-:W-:-:S04]  /*00e0*/  IMAD.WIDE R4, R7, 0x4, R4 ;  /* 0x0000000407047825 */ /* 0x008fc800078e0204 */
[----:B--2---:R-:W-:-:S05]  /*00f0*/  FMUL R7, R2, UR6 ;  /* 0x0000000602077c20 */ /* 0x004fca0008400000 */
[----:B------:R-:W-:Y:S01]  /*0100*/  STG.E desc[UR4][R4.64], R7 ;  /* 0x0000000704007986 */ /* 0x000fe2000c101904 */
[----:B------:R-:W-:Y:S05]  /*0110*/  EXIT ;  /* 0x000000000000794d */ /* 0x000fea0003800000 */
.L_x_7:
        /* <DEDUP_REMOVED lines=14> */
.L_x_15:


//--------------------- .text._Z5v_subPKfS0_Pfi   --------------------------
	.section	.text._Z5v_subPKfS0_Pfi,"ax",@progbits
	.align	128
        .global         _Z5v_subPKfS0_Pfi
        .type           _Z5v_subPKfS0_Pfi,@function
        .size           _Z5v_subPKfS0_Pfi,(.L_x_16 - _Z5v_subPKfS0_Pfi)
        .other          _Z5v_subPKfS0_Pfi,@"STO_CUDA_ENTRY STV_DEFAULT"
_Z5v_subPKfS0_Pfi:
.text._Z5v_subPKfS0_Pfi:
        /* <DEDUP_REMOVED lines=17> */
[----:B----4-:R-:W-:-:S05]  /*0110*/  FADD R9, R2, -R5 ;  /* 0x8000000502097221 */ /* 0x010fca0000000000 */
[----:B------:R-:W-:Y:S01]  /*0120*/  STG.E desc[UR4][R6.64], R9 ;  /* 0x0000000906007986 */ /* 0x000fe2000c101904 */
[----:B------:R-:W-:Y:S05]  /*0130*/  EXIT ;  /* 0x000000000000794d */ /* 0x000fea0003800000 */
.L_x_8:
        /* <DEDUP_REMOVED lines=12> */
.L_x_16:


//--------------------- .text._Z5v_addPKfS0_Pfi   --------------------------
	.section	.text._Z5v_addPKfS0_Pfi,"ax",@progbits
	.align	128
        .global         _Z5v_addPKfS0_Pfi
        .type           _Z5v_addPKfS0_Pfi,@function
        .size           _Z5v_addPKfS0_Pfi,(.L_x_17 - _Z5v_addPKfS0_Pfi)
        .other          _Z5v_addPKfS0_Pfi,@"STO_CUDA_ENTRY STV_DEFAULT"
_Z5v_addPKfS0_Pfi:
.text._Z5v_addPKfS0_Pfi:
        /* <DEDUP_REMOVED lines=17> */
[----:B----4-:R-:W-:-:S05]  /*0110*/  FADD R9, R2, R5 ;  /* 0x0000000502097221 */ /* 0x010fca0000000000 */
[----:B------:R-:W-:Y:S01]  /*0120*/  STG.E desc[UR4][R6.64], R9 ;  /* 0x0000000906007986 */ /* 0x000fe2000c101904 */
[----:B------:R-:W-:Y:S05]  /*0130*/  EXIT ;  /* 0x000000000000794d */ /* 0x000fea0003800000 */
.L_x_9:
        /* <DEDUP_REMOVED lines=12> */
.L_x_17:


//--------------------- .text._Z6v_copyPKfPfi     --------------------------
	.section	.text._Z6v_copyPKfPfi,"ax",@progbits
	.align	128
        .global         _Z6v_copyPKfPfi
        .type           _Z6v_copyPKfPfi,@function
        .size           _Z6v_copyPKfPfi,(.L_x_18 - _Z6v_copyPKfPfi)
        .other          _Z6v_copyPKfPfi,@"STO_CUDA_ENTRY STV_DEFAULT"
_Z6v_copyPKfPfi:
.text._Z6v_copyPKfPfi:
        /* <DEDUP_REMOVED lines=10> */
[----:B------:R-:W2:Y:S01]  /*00a0*/  LDC.64 R4, c[0x0][0x388] ;  /* 0x0000e200ff047b82 */ /* 0x000ea20000000a00 */
[----:B0-----:R-:W-:-:S06]  /*00b0*/  IMAD.WIDE R2, R7, 0x4, R2 ;  /* 0x0000000407027825 */ /* 0x001fcc00078e0202 */
[----:B-1----:R-:W3:Y:S01]  /*00c0*/  LDG.E R3, desc[UR4][R2.64] ;  /* 0x0000000402037981 */ /* 0x002ee2000c1e1900 */
[----:B--2---:R-:W-:-:S05]  /*00d0*/  IMAD.WIDE R4, R7, 0x4, R4 ;  /* 0x0000000407047825 */ /* 0x004fca00078e0204 */
[----:B---3--:R-:W-:Y:S01]  /*00e0*/  STG.E desc[UR4][R4.64], R3 ;  /* 0x0000000304007986 */ /* 0x008fe2000c101904 */
[----:B------:R-:W-:Y:S05]  /*00f0*/  EXIT ;  /* 0x000000000000794d */ /* 0x000fea0003800000 */
.L_x_10:
        /* <DEDUP_REMOVED lines=16> */
.L_x_18:


//--------------------- .text._Z6v_fillPffi       --------------------------
	.section	.text._Z6v_fillPffi,"ax",@progbits
	.align	128
        .global         _Z6v_fillPffi
        .type           _Z6v_fillPffi,@function
        .size           _Z6v_fillPffi,(.L_x_19 - _Z6v_fillPffi)
        .other          _Z6v_fillPffi,@"STO_CUDA_ENTRY STV_DEFAULT"
_Z6v_fillPffi:
.text._Z6v_fillPffi:
        /* <DEDUP_REMOVED lines=10> */
[----:B------:R-:W1:Y:S01]  /*00a0*/  LDC R7, c[0x0][0x388] ;  /* 0x0000e200ff077b82 */ /* 0x000e620000000800 */
[----:B0-----:R-:W-:-:S05]  /*00b0*/  IMAD.WIDE R2, R5, 0x4, R2 ;  /* 0x0000000405027825 */ /* 0x001fca00078e0202 */
[----:B-1----:R-:W-:Y:S01]  /*00c0*/  STG.E desc[UR4][R2.64], R7 ;  /* 0x0000000702007986 */ /* 0x002fe2000c101904 */
[----:B------:R-:W-:Y:S05]  /*00d0*/  EXIT ;  /* 0x000000000000794d */ /* 0x000fea0003800000 */
.L_x_11:
        /* <DEDUP_REMOVED lines=10> */
.L_x_19:


//--------------------- .nv.shared._Z11v_reduceSumPKfPfi --------------------------
	.section	.nv.shared._Z11v_reduceSumPKfPfi,"aw",@nobits
	.sectionflags	@""
	.align	4
.nv.shared._Z11v_reduceSumPKfPfi:
	.zero		2048


//--------------------- .nv.shared.reserved.0     --------------------------
	.section	.nv.shared.reserved.0,"aw",@nobits
	.weak		__nv_reservedSMEM_offset_0_alias
	.size		__nv_reservedSMEM_offset_0_alias, 0, 64
	.other		__nv_reservedSMEM_offset_0_alias,@"STO_CUDA_RESERVED_SHARED STV_DEFAULT"
__nv_reservedSMEM_offset_0_alias:
	.zero		0
	.zero		64


//--------------------- .nv.shared._Z12v_dotPartialPKfS0_Pfi --------------------------
	.section	.nv.shared._Z12v_dotPartialPKfS0_Pfi,"aw",@nobits
	.sectionflags	@""
	.align	4
.nv.shared._Z12v_dotPartialPKfS0_Pfi:
	.zero		2048


//--------------------- .nv.constant0._Z11v_reduceSumPKfPfi --------------------------
	.section	.nv.constant0._Z11v_reduceSumPKfPfi,"a",@progbits
	.sectionflags	@""
	.align	4
.nv.constant0._Z11v_reduceSumPKfPfi:
	.zero		916


//--------------------- .nv.constant0._Z12v_dotPartialPKfS0_Pfi --------------------------
	.section	.nv.constant0._Z12v_dotPartialPKfS0_Pfi,"a",@progbits
	.sectionflags	@""
	.align	4
.nv.constant0._Z12v_dotPartialPKfS0_Pfi:
	.zero		924


//--------------------- .nv.constant0._Z5v_mulPKfS0_Pfi --------------------------
	.section	.nv.constant0._Z5v_mulPKfS0_Pfi,"a",@progbits
	.sectionflags	@""
	.align	4
.nv.constant0._Z5v_mulPKfS0_Pfi:
	.zero		924


//--------------------- .nv.constant0._Z6v_sMulPKffPfi --------------------------
	.section	.nv.constant0._Z6v_sMulPKffPfi,"a",@progbits
	.sectionflags	@""
	.align	4
.nv.constant0._Z6v_sMulPKffPfi:
	.zero		924


//--------------------- .nv.constant0._Z5v_subPKfS0_Pfi --------------------------
	.section	.nv.constant0._Z5v_subPKfS0_Pfi,"a",@progbits
	.sectionflags	@""
	.align	4
.nv.constant0._Z5v_subPKfS0_Pfi:
	.zero		924


//--------------------- .nv.constant0._Z5v_addPKfS0_Pfi --------------------------
	.section	.nv.constant0._Z5v_addPKfS0_Pfi,"a",@progbits
	.sectionflags	@""
	.align	4
.nv.constant0._Z5v_addPKfS0_Pfi:
	.zero		924


//--------------------- .nv.constant0._Z6v_copyPKfPfi --------------------------
	.section	.nv.constant0._Z6v_copyPKfPfi,"a",@progbits
	.sectionflags	@""
	.align	4
.nv.constant0._Z6v_copyPKfPfi:
	.zero		916


//--------------------- .nv.constant0._Z6v_fillPffi --------------------------
	.section	.nv.constant0._Z6v_fillPffi,"a",@progbits
	.sectionflags	@""
	.align	4
.nv.constant0._Z6v_fillPffi:
	.zero		912


//--------------------- SYMBOLS --------------------------

	.type		.nv.reservedSmem.offset0,@object
	.size		.nv.reservedSmem.offset0,0x4
	.type		.nv.reservedSmem.cap,@object
	.size		.nv.reservedSmem.cap,0x4
